//
// Generated by NVIDIA NVVM Compiler
//
// Compiler Build ID: CL-36424714
// Cuda compilation tools, release 13.0, V13.0.88
// Based on NVVM 20.0.0
//

.version 9.0
.target sm_100
.address_size 64

	// .globl	_Z9array_sumPiS_i
// _ZZ9array_sumPiS_iE6shared has been demoted

.visible .entry _Z9array_sumPiS_i(
	.param .u64 .ptr .align 1 _Z9array_sumPiS_i_param_0,
	.param .u64 .ptr .align 1 _Z9array_sumPiS_i_param_1,
	.param .u32 _Z9array_sumPiS_i_param_2
)
{
	.reg .pred 	%p<29>;
	.reg .b32 	%r<109>;
	.reg .b64 	%rd<19>;
	// demoted variable
	.shared .align 4 .b8 _ZZ9array_sumPiS_iE6shared[60];
	ld.param.u64 	%rd7, [_Z9array_sumPiS_i_param_0];
	ld.param.u64 	%rd6, [_Z9array_sumPiS_i_param_1];
	ld.param.u32 	%r33, [_Z9array_sumPiS_i_param_2];
	cvta.to.global.u64 	%rd1, %rd7;
	mov.u32 	%r1, %tid.x;
	mov.u32 	%r2, %ntid.x;
	setp.ge.s32 	%p1, %r1, %r33;
	@%p1 bra 	$L__BB0_7;
	add.s32 	%r34, %r1, %r2;
	max.u32 	%r35, %r33, %r34;
	setp.lt.u32 	%p2, %r34, %r33;
	selp.u32 	%r36, 1, 0, %p2;
	add.s32 	%r37, %r34, %r36;
	sub.s32 	%r38, %r35, %r37;
	div.u32 	%r39, %r38, %r2;
	add.s32 	%r3, %r39, %r36;
	and.b32  	%r40, %r3, 3;
	setp.eq.s32 	%p3, %r40, 3;
	mov.u32 	%r101, %r1;
	@%p3 bra 	$L__BB0_4;
	add.s32 	%r41, %r3, 1;
	and.b32  	%r42, %r41, 3;
	shl.b32 	%r43, %r1, 2;
	mov.u32 	%r44, _ZZ9array_sumPiS_iE6shared;
	add.s32 	%r99, %r44, %r43;
	shl.b32 	%r5, %r2, 2;
	mul.wide.u32 	%rd8, %r1, 4;
	add.s64 	%rd18, %rd1, %rd8;
	mul.wide.u32 	%rd3, %r2, 4;
	neg.s32 	%r98, %r42;
	mad.lo.s32 	%r101, %r2, %r42, %r1;
$L__BB0_3:
	.pragma "nounroll";
	ld.global.u32 	%r45, [%rd18];
	st.shared.u32 	[%r99], %r45;
	add.s32 	%r99, %r99, %r5;
	add.s64 	%rd18, %rd18, %rd3;
	add.s32 	%r98, %r98, 1;
	setp.ne.s32 	%p4, %r98, 0;
	@%p4 bra 	$L__BB0_3;
$L__BB0_4:
	setp.lt.u32 	%p5, %r3, 3;
	@%p5 bra 	$L__BB0_7;
	mov.u32 	%r48, _ZZ9array_sumPiS_iE6shared;
	shl.b32 	%r52, %r2, 2;
$L__BB0_6:
	mul.wide.u32 	%rd9, %r101, 4;
	add.s64 	%rd10, %rd1, %rd9;
	ld.global.u32 	%r46, [%rd10];
	shl.b32 	%r47, %r101, 2;
	add.s32 	%r49, %r48, %r47;
	st.shared.u32 	[%r49], %r46;
	add.s32 	%r50, %r101, %r2;
	mul.wide.u32 	%rd11, %r50, 4;
	add.s64 	%rd12, %rd1, %rd11;
	ld.global.u32 	%r51, [%rd12];
	add.s32 	%r53, %r49, %r52;
	st.shared.u32 	[%r53], %r51;
	add.s32 	%r54, %r50, %r2;
	mul.wide.u32 	%rd13, %r54, 4;
	add.s64 	%rd14, %rd1, %rd13;
	ld.global.u32 	%r55, [%rd14];
	add.s32 	%r56, %r53, %r52;
	st.shared.u32 	[%r56], %r55;
	add.s32 	%r57, %r54, %r2;
	mul.wide.u32 	%rd15, %r57, 4;
	add.s64 	%rd16, %rd1, %rd15;
	ld.global.u32 	%r58, [%rd16];
	add.s32 	%r59, %r56, %r52;
	st.shared.u32 	[%r59], %r58;
	add.s32 	%r101, %r57, %r2;
	setp.lt.s32 	%p6, %r101, %r33;
	@%p6 bra 	$L__BB0_6;
$L__BB0_7:
	bar.sync 	0;
	setp.gt.u32 	%p7, %r1, 7;
	shl.b32 	%r102, %r1, 1;
	or.b32  	%r61, %r102, 1;
	setp.ge.s32 	%p8, %r61, %r33;
	or.pred  	%p9, %p7, %p8;
	@%p9 bra 	$L__BB0_10;
	mov.u32 	%r63, _ZZ9array_sumPiS_iE6shared;
	mov.u32 	%r103, %r1;
$L__BB0_9:
	shl.b32 	%r62, %r102, 2;
	add.s32 	%r64, %r63, %r62;
	ld.shared.u32 	%r65, [%r64];
	ld.shared.u32 	%r66, [%r64+4];
	add.s32 	%r67, %r66, %r65;
	st.shared.u32 	[%r64], %r67;
	add.s32 	%r103, %r103, %r2;
	setp.lt.u32 	%p10, %r103, 8;
	shl.b32 	%r102, %r103, 1;
	or.b32  	%r68, %r102, 1;
	setp.lt.u32 	%p11, %r68, %r33;
	and.pred  	%p12, %p10, %p11;
	@%p12 bra 	$L__BB0_9;
$L__BB0_10:
	bar.sync 	0;
	setp.gt.u32 	%p13, %r1, 3;
	shl.b32 	%r104, %r1, 2;
	or.b32  	%r70, %r104, 2;
	setp.ge.s32 	%p14, %r70, %r33;
	or.pred  	%p15, %p13, %p14;
	@%p15 bra 	$L__BB0_13;
	mov.u32 	%r72, _ZZ9array_sumPiS_iE6shared;
	mov.u32 	%r105, %r1;
$L__BB0_12:
	shl.b32 	%r71, %r104, 2;
	add.s32 	%r73, %r72, %r71;
	ld.shared.u32 	%r74, [%r73];
	ld.shared.u32 	%r75, [%r73+8];
	add.s32 	%r76, %r75, %r74;
	st.shared.u32 	[%r73], %r76;
	add.s32 	%r105, %r105, %r2;
	setp.lt.u32 	%p16, %r105, 4;
	shl.b32 	%r104, %r105, 2;
	or.b32  	%r77, %r104, 2;
	setp.lt.u32 	%p17, %r77, %r33;
	and.pred  	%p18, %p16, %p17;
	@%p18 bra 	$L__BB0_12;
$L__BB0_13:
	bar.sync 	0;
	setp.gt.u32 	%p19, %r1, 1;
	shl.b32 	%r107, %r1, 3;
	or.b32  	%r106, %r107, 4;
	setp.ge.s32 	%p20, %r106, %r33;
	or.pred  	%p21, %p19, %p20;
	@%p21 bra 	$L__BB0_16;
	mov.u32 	%r81, _ZZ9array_sumPiS_iE6shared;
	mov.u32 	%r108, %r1;
$L__BB0_15:
	shl.b32 	%r80, %r107, 2;
	add.s32 	%r82, %r81, %r80;
	ld.shared.u32 	%r83, [%r82];
	shl.b32 	%r84, %r106, 2;
	add.s32 	%r85, %r81, %r84;
	ld.shared.u32 	%r86, [%r85];
	add.s32 	%r87, %r86, %r83;
	st.shared.u32 	[%r82], %r87;
	add.s32 	%r88, %r108, %r2;
	setp.lt.u32 	%p22, %r88, 2;
	shl.b32 	%r107, %r88, 3;
	or.b32  	%r106, %r107, 4;
	setp.lt.u32 	%p23, %r106, %r33;
	and.pred  	%p24, %p22, %p23;
	mov.b32 	%r108, 1;
	@%p24 bra 	$L__BB0_15;
$L__BB0_16:
	bar.sync 	0;
	setp.ne.s32 	%p25, %r1, 0;
	shl.b32 	%r32, %r1, 4;
	or.b32  	%r90, %r32, 8;
	setp.ge.s32 	%p26, %r90, %r33;
	or.pred  	%p27, %p25, %p26;
	@%p27 bra 	$L__BB0_18;
	shl.b32 	%r91, %r32, 2;
	mov.u32 	%r92, _ZZ9array_sumPiS_iE6shared;
	add.s32 	%r93, %r92, %r91;
	ld.shared.u32 	%r94, [%r93];
	ld.shared.u32 	%r95, [%r93+32];
	add.s32 	%r96, %r95, %r94;
	st.shared.u32 	[%r93], %r96;
$L__BB0_18:
	setp.ne.s32 	%p28, %r1, 0;
	@%p28 bra 	$L__BB0_20;
	ld.shared.u32 	%r97, [_ZZ9array_sumPiS_iE6shared];
	cvta.to.global.u64 	%rd17, %rd6;
	st.global.u32 	[%rd17], %r97;
$L__BB0_20:
	ret;

}


// ===== COMPILED SASS (sm_100) =====

	.target	sm_100

	.elftype	@"ET_EXEC"


//--------------------- .note.nv.tkinfo           --------------------------
	.section	.note.nv.tkinfo,"",@"SHT_NOTE"
	.sectionflags	@"SHF_NOTE_NV_TKINFO"
	.tkinfo
        /*0018*/ 	.word	0x00000002
        /*0030*/ 	.string	""
        /*0030*/ 	.string	"ptxas"
        /*0030*/ 	.string	"Cuda compilation tools, release 13.0, V13.0.88"
        /*0030*/ 	.string	"Build cuda_13.0.r13.0/compiler.36424714_0"
        /*0030*/ 	.string	"-arch sm_100 -m 64 "



//--------------------- .note.nv.cuinfo           --------------------------
	.section	.note.nv.cuinfo,"",@"SHT_NOTE"
	.sectionflags	@"SHF_NOTE_NV_CUINFO"
        /*0018*/ 	.short	0x0002
        /*001a*/ 	.short	0x0064
        /*001c*/ 	.short	0x0082
	.zero		2


//--------------------- .nv.info                  --------------------------
	.section	.nv.info,"",@"SHT_CUDA_INFO"
	.align	4


	//----- nvinfo : EIATTR_REGCOUNT
	.align		4
        /*0000*/ 	.byte	0x04, 0x2f
        /*0002*/ 	.short	(.L_1 - .L_0)
	.align		4
.L_0:
        /*0004*/ 	.word	index@(_Z9array_sumPiS_i)
        /*0008*/ 	.word	0x00000018


	//----- nvinfo : EIATTR_FRAME_SIZE
	.align		4
.L_1:
        /*000c*/ 	.byte	0x04, 0x11
        /*000e*/ 	.short	(.L_3 - .L_2)
	.align		4
.L_2:
        /*0010*/ 	.word	index@(_Z9array_sumPiS_i)
        /*0014*/ 	.word	0x00000000


	//----- nvinfo : EIATTR_MIN_STACK_SIZE
	.align		4
.L_3:
        /*0018*/ 	.byte	0x04, 0x12
        /*001a*/ 	.short	(.L_5 - .L_4)
	.align		4
.L_4:
        /*001c*/ 	.word	index@(_Z9array_sumPiS_i)
        /*0020*/ 	.word	0x00000000
.L_5:


//--------------------- .nv.compat                --------------------------
	.section	.nv.compat,"",@"SHT_CUDA_COMPAT_INFO"
	.align	4
        /*0000*/ 	.byte	0x02, 0x09, 0x00, 0x00, 0x02, 0x02, 0x01, 0x00, 0x02, 0x05, 0x05, 0x00, 0x03, 0x07, 0x01, 0x01
        /*0010*/ 	.byte	0x02, 0x03, 0x00, 0x00, 0x02, 0x06, 0x01, 0x00, 0x04, 0x0b, 0x08, 0x00, 0x09, 0x00, 0x00, 0x00
        /*0020*/ 	.byte	0x00, 0x00, 0x00, 0x00


//--------------------- .nv.info._Z9array_sumPiS_i --------------------------
	.section	.nv.info._Z9array_sumPiS_i,"",@"SHT_CUDA_INFO"
	.sectionflags	@""
	.align	4


	//----- nvinfo : EIATTR_CUDA_API_VERSION
	.align		4
        /*0000*/ 	.byte	0x04, 0x37
        /*0002*/ 	.short	(.L_7 - .L_6)
.L_6:
        /*0004*/ 	.word	0x00000082


	//----- nvinfo : EIATTR_KPARAM_INFO
	.align		4
.L_7:
        /*0008*/ 	.byte	0x04, 0x17
        /*000a*/ 	.short	(.L_9 - .L_8)
.L_8:
        /*000c*/ 	.word	0x00000000
        /*0010*/ 	.short	0x0002
        /*0012*/ 	.short	0x0010
        /*0014*/ 	.byte	0x00, 0xf0, 0x11, 0x00


	//----- nvinfo : EIATTR_KPARAM_INFO
	.align		4
.L_9:
        /*0018*/ 	.byte	0x04, 0x17
        /*001a*/ 	.short	(.L_11 - .L_10)
.L_10:
        /*001c*/ 	.word	0x00000000
        /*0020*/ 	.short	0x0001
        /*0022*/ 	.short	0x0008
        /*0024*/ 	.byte	0x00, 0xf5, 0x21, 0x00


	//----- nvinfo : EIATTR_KPARAM_INFO
	.align		4
.L_11:
        /*0028*/ 	.byte	0x04, 0x17
        /*002a*/ 	.short	(.L_13 - .L_12)
.L_12:
        /*002c*/ 	.word	0x00000000
        /*0030*/ 	.short	0x0000
        /*0032*/ 	.short	0x0000
        /*0034*/ 	.byte	0x00, 0xf5, 0x21, 0x00


	//----- nvinfo : EIATTR_SPARSE_MMA_MASK
	.align		4
.L_13:
        /*0038*/ 	.byte	0x03, 0x50
        /*003a*/ 	.short	0x0000


	//----- nvinfo : EIATTR_MAXREG_COUNT
	.align		4
        /*003c*/ 	.byte	0x03, 0x1b
        /*003e*/ 	.short	0x00ff


	//----- nvinfo : EIATTR_NUM_BARRIERS
	.align		4
        /*0040*/ 	.byte	0x02, 0x4c
        /*0042*/ 	.byte	0x01
	.zero		1


	//----- nvinfo : EIATTR_MERCURY_ISA_VERSION
	.align		4
        /*0044*/ 	.byte	0x03, 0x5f
        /*0046*/ 	.short	0x0101


	//----- nvinfo : EIATTR_VRC_CTA_INIT_COUNT
	.align		4
        /*0048*/ 	.byte	0x02, 0x4a
	.zero		1
	.zero		1


	//----- nvinfo : EIATTR_EXIT_INSTR_OFFSETS
	.align		4
        /*004c*/ 	.byte	0x04, 0x1c
        /*004e*/ 	.short	(.L_15 - .L_14)


	//   ....[0]....
.L_14:
        /*0050*/ 	.word	0x00000a70


	//   ....[1]....
        /*0054*/ 	.word	0x00000ae0


	//----- nvinfo : EIATTR_CRS_STACK_SIZE
	.align		4
.L_15:
        /*0058*/ 	.byte	0x04, 0x1e
        /*005a*/ 	.short	(.L_17 - .L_16)
.L_16:
        /*005c*/ 	.word	0x00000000


	//----- nvinfo : EIATTR_CBANK_PARAM_SIZE
	.align		4
.L_17:
        /*0060*/ 	.byte	0x03, 0x19
        /*0062*/ 	.short	0x0014


	//----- nvinfo : EIATTR_PARAM_CBANK
	.align		4
        /*0064*/ 	.byte	0x04, 0x0a
        /*0066*/ 	.short	(.L_19 - .L_18)
	.align		4
.L_18:
        /*0068*/ 	.word	index@(.nv.constant0._Z9array_sumPiS_i)
        /*006c*/ 	.short	0x0380
        /*006e*/ 	.short	0x0014


	//----- nvinfo : EIATTR_SW_WAR
	.align		4
.L_19:
        /*0070*/ 	.byte	0x04, 0x36
        /*0072*/ 	.short	(.L_21 - .L_20)
.L_20:
        /*0074*/ 	.word	0x00000008
.L_21:


//--------------------- .nv.callgraph             --------------------------
	.section	.nv.callgraph,"",@"SHT_CUDA_CALLGRAPH"
	.align	4
	.sectionentsize	8
	.align		4
        /*0000*/ 	.word	0x00000000
	.align		4
        /*0004*/ 	.word	0xffffffff
	.align		4
        /*0008*/ 	.word	0x00000000
	.align		4
        /*000c*/ 	.word	0xfffffffe
	.align		4
        /*0010*/ 	.word	0x00000000
	.align		4
        /*0014*/ 	.word	0xfffffffd
	.align		4
        /*0018*/ 	.word	0x00000000
	.align		4
        /*001c*/ 	.word	0xfffffffc


//--------------------- .text._Z9array_sumPiS_i   --------------------------
	.section	.text._Z9array_sumPiS_i,"ax",@progbits
	.align	128
        .global         _Z9array_sumPiS_i
        .type           _Z9array_sumPiS_i,@function
        .size           _Z9array_sumPiS_i,(.L_x_16 - _Z9array_sumPiS_i)
        .other          _Z9array_sumPiS_i,@"STO_CUDA_ENTRY STV_DEFAULT"
_Z9array_sumPiS_i:
.text._Z9array_sumPiS_i:
[----:B------:R-:W-:Y:S01]  /*0000*/  LDC R1, c[0x0][0x37c] ;  /* 0x0000df00ff017b82 */ /* 0x000fe20000000800 */
[----:B------:R-:W0:Y:S01]  /*0010*/  S2R R0, SR_TID.X ;  /* 0x0000000000007919 */ /* 0x000e220000002100 */
[----:B------:R-:W0:Y:S06]  /*0020*/  LDCU UR8, c[0x0][0x390] ;  /* 0x00007200ff0877ac */ /* 0x000e2c0008000800 */
[----:B------:R-:W1:Y:S01]  /*0030*/  LDC R3, c[0x0][0x360] ;  /* 0x0000d800ff037b82 */ /* 0x000e620000000800 */
[----:B------:R-:W-:Y:S01]  /*0040*/  BSSY.RECONVERGENT B0, `(.L_x_0) ;  /* 0x000004f000007945 */ /* 0x000fe20003800200 */
[----:B------:R-:W2:Y:S01]  /*0050*/  LDCU.64 UR6, c[0x0][0x358] ;  /* 0x00006b00ff0677ac */ /* 0x000ea20008000a00 */
[----:B0-----:R-:W-:-:S13]  /*0060*/  ISETP.GE.AND P0, PT, R0, UR8, PT ;  /* 0x0000000800007c0c */ /* 0x001fda000bf06270 */
[----:B--2---:R-:W-:Y:S05]  /*0070*/  @P0 BRA `(.L_x_1) ;  /* 0x00000004002c0947 */ /* 0x004fea0003800000 */
[----:B-1----:R-:W0:Y:S01]  /*0080*/  I2F.U32.RP R8, R3 ;  /* 0x0000000300087306 */ /* 0x002e220000209000 */
[----:B------:R-:W-:Y:S01]  /*0090*/  IMAD.IADD R2, R0, 0x1, R3 ;  /* 0x0000000100027824 */ /* 0x000fe200078e0203 */
[----:B------:R-:W-:Y:S01]  /*00a0*/  ISETP.NE.U32.AND P2, PT, R3, RZ, PT ;  /* 0x000000ff0300720c */ /* 0x000fe20003f45070 */
[----:B------:R-:W-:Y:S03]  /*00b0*/  BSSY.RECONVERGENT B1, `(.L_x_2) ;  /* 0x000002c000017945 */ /* 0x000fe60003800200 */
[C---:B------:R-:W-:Y:S02]  /*00c0*/  ISETP.GE.U32.AND P0, PT, R2.reuse, UR8, PT ;  /* 0x0000000802007c0c */ /* 0x040fe4000bf06070 */
[----:B------:R-:W-:Y:S01]  /*00d0*/  VIMNMX.U32 R7, PT, PT, R2, UR8, !PT ;  /* 0x0000000802077c48 */ /* 0x000fe2000ffe0000 */
[----:B0-----:R-:W0:Y:S02]  /*00e0*/  MUFU.RCP R8, R8 ;  /* 0x0000000800087308 */ /* 0x001e240000001000 */
[----:B0-----:R-:W-:-:S06]  /*00f0*/  VIADD R4, R8, 0xffffffe ;  /* 0x0ffffffe08047836 */ /* 0x001fcc0000000000 */
[----:B------:R0:W1:Y:S02]  /*0100*/  F2I.FTZ.U32.TRUNC.NTZ R5, R4 ;  /* 0x0000000400057305 */ /* 0x000064000021f000 */
[----:B0-----:R-:W-:Y:S02]  /*0110*/  IMAD.MOV.U32 R4, RZ, RZ, RZ ;  /* 0x000000ffff047224 */ /* 0x001fe400078e00ff */
[----:B-1----:R-:W-:-:S04]  /*0120*/  IMAD.MOV R6, RZ, RZ, -R5 ;  /* 0x000000ffff067224 */ /* 0x002fc800078e0a05 */
[----:B------:R-:W-:Y:S01]  /*0130*/  IMAD R9, R6, R3, RZ ;  /* 0x0000000306097224 */ /* 0x000fe200078e02ff */
[----:B------:R-:W-:-:S03]  /*0140*/  SEL R6, RZ, 0x1, P0 ;  /* 0x00000001ff067807 */ /* 0x000fc60000000000 */
[----:B------:R-:W-:Y:S01]  /*0150*/  IMAD.HI.U32 R5, R5, R9, R4 ;  /* 0x0000000905057227 */ /* 0x000fe200078e0004 */
[----:B------:R-:W-:-:S05]  /*0160*/  IADD3 R2, PT, PT, R7, -R2, -R6 ;  /* 0x8000000207027210 */ /* 0x000fca0007ffe806 */
[----:B------:R-:W-:-:S05]  /*0170*/  IMAD.HI.U32 R5, R5, R2, RZ ;  /* 0x0000000205057227 */ /* 0x000fca00078e00ff */
[----:B------:R-:W-:-:S05]  /*0180*/  IADD3 R4, PT, PT, -R5, RZ, RZ ;  /* 0x000000ff05047210 */ /* 0x000fca0007ffe1ff */
[----:B------:R-:W-:-:S05]  /*0190*/  IMAD R2, R3, R4, R2 ;  /* 0x0000000403027224 */ /* 0x000fca00078e0202 */
[----:B------:R-:W-:-:S13]  /*01a0*/  ISETP.GE.U32.AND P0, PT, R2, R3, PT ;  /* 0x000000030200720c */ /* 0x000fda0003f06070 */
[----:B------:R-:W-:Y:S02]  /*01b0*/  @P0 IMAD.IADD R2, R2, 0x1, -R3 ;  /* 0x0000000102020824 */ /* 0x000fe400078e0a03 */
[----:B------:R-:W-:-:S03]  /*01c0*/  @P0 VIADD R5, R5, 0x1 ;  /* 0x0000000105050836 */ /* 0x000fc60000000000 */
[----:B------:R-:W-:-:S13]  /*01d0*/  ISETP.GE.U32.AND P1, PT, R2, R3, PT ;  /* 0x000000030200720c */ /* 0x000fda0003f26070 */
[----:B------:R-:W-:Y:S01]  /*01e0*/  @P1 VIADD R5, R5, 0x1 ;  /* 0x0000000105051836 */ /* 0x000fe20000000000 */
[----:B------:R-:W-:-:S05]  /*01f0*/  @!P2 LOP3.LUT R5, RZ, R3, RZ, 0x33, !PT ;  /* 0x00000003ff05a212 */ /* 0x000fca00078e33ff */
[----:B------:R-:W-:-:S05]  /*0200*/  IMAD.IADD R6, R6, 0x1, R5 ;  /* 0x0000000106067824 */ /* 0x000fca00078e0205 */
[C---:B------:R-:W-:Y:S02]  /*0210*/  LOP3.LUT R2, R6.reuse, 0x3, RZ, 0xc0, !PT ;  /* 0x0000000306027812 */ /* 0x040fe400078ec0ff */
[----:B------:R-:W-:Y:S02]  /*0220*/  ISETP.GE.U32.AND P1, PT, R6, 0x3, PT ;  /* 0x000000030600780c */ /* 0x000fe40003f26070 */
[----:B------:R-:W-:Y:S02]  /*0230*/  ISETP.NE.AND P0, PT, R2, 0x3, PT ;  /* 0x000000030200780c */ /* 0x000fe40003f05270 */
[----:B------:R-:W-:-:S11]  /*0240*/  MOV R2, R0 ;  /* 0x0000000000027202 */ /* 0x000fd60000000f00 */
[----:B------:R-:W-:Y:S05]  /*0250*/  @!P0 BRA `(.L_x_3) ;  /* 0x0000000000448947 */ /* 0x000fea0003800000 */
[----:B------:R-:W0:Y:S01]  /*0260*/  S2UR UR5, SR_CgaCtaId ;  /* 0x00000000000579c3 */ /* 0x000e220000008800 */
[----:B------:R-:W-:Y:S01]  /*0270*/  VIADD R6, R6, 0x1 ;  /* 0x0000000106067836 */ /* 0x000fe20000000000 */
[----:B------:R-:W-:-:S04]  /*0280*/  UMOV UR4, 0x400 ;  /* 0x0000040000047882 */ /* 0x000fc80000000000 */
[----:B------:R-:W-:Y:S02]  /*0290*/  LOP3.LUT R6, R6, 0x3, RZ, 0xc0, !PT ;  /* 0x0000000306067812 */ /* 0x000fe400078ec0ff */
[----:B------:R-:W1:Y:S03]  /*02a0*/  LDC.64 R4, c[0x0][0x380] ;  /* 0x0000e000ff047b82 */ /* 0x000e660000000a00 */
[----:B------:R-:W-:Y:S02]  /*02b0*/  IMAD R2, R6, R3, R0 ;  /* 0x0000000306027224 */ /* 0x000fe400078e0200 */
[----:B------:R-:W-:Y:S01]  /*02c0*/  IMAD.MOV R7, RZ, RZ, -R6 ;  /* 0x000000ffff077224 */ /* 0x000fe200078e0a06 */
[----:B0-----:R-:W-:-:S06]  /*02d0*/  ULEA UR4, UR5, UR4, 0x18 ;  /* 0x0000000405047291 */ /* 0x001fcc000f8ec0ff */
[C---:B------:R-:W-:Y:S01]  /*02e0*/  LEA R6, R0.reuse, UR4, 0x2 ;  /* 0x0000000400067c11 */ /* 0x040fe2000f8e10ff */
[----:B-1----:R-:W-:-:S07]  /*02f0*/  IMAD.WIDE.U32 R4, R0, 0x4, R4 ;  /* 0x0000000400047825 */ /* 0x002fce00078e0004 */
.L_x_4:
[----:B------:R0:W2:Y:S01]  /*0300*/  LDG.E R9, desc[UR6][R4.64] ;  /* 0x0000000604097981 */ /* 0x0000a2000c1e1900 */
[----:B------:R-:W-:-:S05]  /*0310*/  VIADD R7, R7, 0x1 ;  /* 0x0000000107077836 */ /* 0x000fca0000000000 */
[----:B------:R-:W-:Y:S01]  /*0320*/  ISETP.NE.AND P0, PT, R7, RZ, PT ;  /* 0x000000ff0700720c */ /* 0x000fe20003f05270 */
[C---:B0-----:R-:W-:Y:S01]  /*0330*/  IMAD.WIDE.U32 R4, R3.reuse, 0x4, R4 ;  /* 0x0000000403047825 */ /* 0x041fe200078e0004 */
[----:B--2---:R0:W-:Y:S03]  /*0340*/  STS [R6], R9 ;  /* 0x0000000906007388 */ /* 0x0041e60000000800 */
[----:B0-----:R-:W-:-:S08]  /*0350*/  IMAD R6, R3, 0x4, R6 ;  /* 0x0000000403067824 */ /* 0x001fd000078e0206 */
[----:B------:R-:W-:Y:S05]  /*0360*/  @P0 BRA `(.L_x_4) ;  /* 0xfffffffc00e40947 */ /* 0x000fea000383ffff */
.L_x_3:
[----:B------:R-:W-:Y:S05]  /*0370*/  BSYNC.RECONVERGENT B1 ;  /* 0x0000000000017941 */ /* 0x000fea0003800200 */
.L_x_2:
[----:B------:R-:W-:Y:S05]  /*0380*/  @!P1 BRA `(.L_x_1) ;  /* 0x0000000000689947 */ /* 0x000fea0003800000 */
[----:B------:R-:W0:Y:S01]  /*0390*/  S2R R7, SR_CgaCtaId ;  /* 0x0000000000077919 */ /* 0x000e220000008800 */
[----:B------:R-:W1:Y:S01]  /*03a0*/  LDC.64 R4, c[0x0][0x380] ;  /* 0x0000e000ff047b82 */ /* 0x000e620000000a00 */
[----:B------:R-:W-:-:S04]  /*03b0*/  MOV R6, 0x400 ;  /* 0x0000040000067802 */ /* 0x000fc80000000f00 */
[----:B0-----:R-:W-:-:S07]  /*03c0*/  LEA R21, R7, R6, 0x18 ;  /* 0x0000000607157211 */ /* 0x001fce00078ec0ff */
.L_x_5:
[----:B0-----:R-:W-:Y:S01]  /*03d0*/  IADD3 R8, PT, PT, R3, R2, RZ ;  /* 0x0000000203087210 */ /* 0x001fe20007ffe0ff */
[----:B-1----:R-:W-:-:S04]  /*03e0*/  IMAD.WIDE.U32 R6, R2, 0x4, R4 ;  /* 0x0000000402067825 */ /* 0x002fc800078e0004 */
[C---:B------:R-:W-:Y:S02]  /*03f0*/  IMAD.IADD R10, R8.reuse, 0x1, R3 ;  /* 0x00000001080a7824 */ /* 0x040fe400078e0203 */
[----:B------:R-:W-:Y:S01]  /*0400*/  IMAD.WIDE.U32 R8, R8, 0x4, R4 ;  /* 0x0000000408087825 */ /* 0x000fe200078e0004 */
[----:B------:R-:W2:Y:S03]  /*0410*/  LDG.E R6, desc[UR6][R6.64] ;  /* 0x0000000606067981 */ /* 0x000ea6000c1e1900 */
[C---:B------:R-:W-:Y:S02]  /*0420*/  IMAD.IADD R17, R10.reuse, 0x1, R3 ;  /* 0x000000010a117824 */ /* 0x040fe400078e0203 */
[--C-:B------:R-:W-:Y:S01]  /*0430*/  IMAD.WIDE.U32 R10, R10, 0x4, R4.reuse ;  /* 0x000000040a0a7825 */ /* 0x100fe200078e0004 */
[----:B------:R-:W3:Y:S03]  /*0440*/  LDG.E R8, desc[UR6][R8.64] ;  /* 0x0000000608087981 */ /* 0x000ee6000c1e1900 */
[----:B------:R-:W-:-:S02]  /*0450*/  IMAD.WIDE.U32 R12, R17, 0x4, R4 ;  /* 0x00000004110c7825 */ /* 0x000fc400078e0004 */
[----:B------:R-:W4:Y:S04]  /*0460*/  LDG.E R10, desc[UR6][R10.64] ;  /* 0x000000060a0a7981 */ /* 0x000f28000c1e1900 */
[----:B------:R-:W5:Y:S01]  /*0470*/  LDG.E R12, desc[UR6][R12.64] ;  /* 0x000000060c0c7981 */ /* 0x000f62000c1e1900 */
[----:B------:R-:W-:-:S04]  /*0480*/  IMAD R14, R2, 0x4, R21 ;  /* 0x00000004020e7824 */ /* 0x000fc800078e0215 */
[----:B------:R-:W-:-:S05]  /*0490*/  IMAD R15, R3, 0x4, R14 ;  /* 0x00000004030f7824 */ /* 0x000fca00078e020e */
[----:B------:R-:W-:-:S05]  /*04a0*/  LEA R16, R3, R15, 0x2 ;  /* 0x0000000f03107211 */ /* 0x000fca00078e10ff */
[----:B------:R-:W-:Y:S02]  /*04b0*/  IMAD R19, R3, 0x4, R16 ;  /* 0x0000000403137824 */ /* 0x000fe400078e0210 */
[----:B------:R-:W-:-:S05]  /*04c0*/  IMAD.IADD R2, R17, 0x1, R3 ;  /* 0x0000000111027824 */ /* 0x000fca00078e0203 */
[----:B------:R-:W-:Y:S01]  /*04d0*/  ISETP.GE.AND P0, PT, R2, UR8, PT ;  /* 0x0000000802007c0c */ /* 0x000fe2000bf06270 */
[----:B--2---:R0:W-:Y:S04]  /*04e0*/  STS [R14], R6 ;  /* 0x000000060e007388 */ /* 0x0041e80000000800 */
[----:B---3--:R0:W-:Y:S04]  /*04f0*/  STS [R15], R8 ;  /* 0x000000080f007388 */ /* 0x0081e80000000800 */
[----:B----4-:R0:W-:Y:S04]  /*0500*/  STS [R16], R10 ;  /* 0x0000000a10007388 */ /* 0x0101e80000000800 */
[----:B-----5:R0:W-:Y:S01]  /*0510*/  STS [R19], R12 ;  /* 0x0000000c13007388 */ /* 0x0201e20000000800 */
[----:B------:R-:W-:Y:S05]  /*0520*/  @!P0 BRA `(.L_x_5) ;  /* 0xfffffffc00a88947 */ /* 0x000fea000383ffff */
.L_x_1:
[----:B------:R-:W-:Y:S05]  /*0530*/  BSYNC.RECONVERGENT B0 ;  /* 0x0000000000007941 */ /* 0x000fea0003800200 */
.L_x_0:
[C---:B------:R-:W-:Y:S01]  /*0540*/  LEA R2, R0.reuse, 0x8, 0x4 ;  /* 0x0000000800027811 */ /* 0x040fe200078e20ff */
[C---:B------:R-:W-:Y:S01]  /*0550*/  IMAD.SHL.U32 R5, R0.reuse, 0x8, RZ ;  /* 0x0000000800057824 */ /* 0x040fe200078e00ff */
[----:B0-----:R-:W-:Y:S01]  /*0560*/  SHF.L.U32 R10, R0, 0x2, RZ ;  /* 0x00000002000a7819 */ /* 0x001fe200000006ff */
[----:B------:R-:W-:Y:S01]  /*0570*/  BAR.SYNC.DEFER_BLOCKING 0x0 ;  /* 0x0000000000007b1d */ /* 0x000fe20000010000 */
[----:B------:R-:W-:Y:S01]  /*0580*/  ISETP.GE.AND P0, PT, R2, UR8, PT ;  /* 0x0000000802007c0c */ /* 0x000fe2000bf06270 */
[----:B------:R-:W-:Y:S01]  /*0590*/  IMAD.SHL.U32 R2, R0, 0x2, RZ ;  /* 0x0000000200027824 */ /* 0x000fe200078e00ff */
[----:B------:R-:W-:Y:S01]  /*05a0*/  IADD3 R4, PT, PT, R5, 0x4, RZ ;  /* 0x0000000405047810 */ /* 0x000fe20007ffe0ff */
[----:B------:R-:W-:Y:S01]  /*05b0*/  VIADD R8, R10, 0x2 ;  /* 0x000000020a087836 */ /* 0x000fe20000000000 */
[----:B------:R-:W-:Y:S01]  /*05c0*/  ISETP.NE.OR P0, PT, R0, RZ, P0 ;  /* 0x000000ff0000720c */ /* 0x000fe20000705670 */
[----:B------:R-:W-:Y:S01]  /*05d0*/  VIADD R6, R2, 0x1 ;  /* 0x0000000102067836 */ /* 0x000fe20000000000 */
[----:B------:R-:W-:Y:S01]  /*05e0*/  ISETP.GE.AND P1, PT, R4, UR8, PT ;  /* 0x0000000804007c0c */ /* 0x000fe2000bf26270 */
[----:B------:R-:W-:Y:S01]  /*05f0*/  BSSY.RECONVERGENT B0, `(.L_x_6) ;  /* 0x0000018000007945 */ /* 0x000fe20003800200 */
[----:B------:R-:W-:-:S02]  /*0600*/  ISETP.GE.AND P3, PT, R8, UR8, PT ;  /* 0x0000000808007c0c */ /* 0x000fc4000bf66270 */
[----:B------:R-:W-:Y:S02]  /*0610*/  ISETP.GE.AND P2, PT, R6, UR8, PT ;  /* 0x0000000806007c0c */ /* 0x000fe4000bf46270 */
[C---:B------:R-:W-:Y:S02]  /*0620*/  ISETP.GT.U32.OR P3, PT, R0.reuse, 0x3, P3 ;  /* 0x000000030000780c */ /* 0x040fe40001f64470 */
[C---:B------:R-:W-:Y:S02]  /*0630*/  ISETP.GT.U32.OR P2, PT, R0.reuse, 0x7, P2 ;  /* 0x000000070000780c */ /* 0x040fe40001744470 */
[----:B------:R-:W-:Y:S01]  /*0640*/  ISETP.GT.U32.OR P1, PT, R0, 0x1, P1 ;  /* 0x000000010000780c */ /* 0x000fe20000f24470 */
[----:B------:R-:W0:Y:S01]  /*0650*/  @!P0 S2R R7, SR_CgaCtaId ;  /* 0x0000000000078919 */ /* 0x000e220000008800 */
[----:B------:R-:W-:-:S04]  /*0660*/  @!P0 MOV R6, 0x400 ;  /* 0x0000040000068802 */ /* 0x000fc80000000f00 */
[----:B0-----:R-:W-:-:S05]  /*0670*/  @!P0 LEA R13, R7, R6, 0x18 ;  /* 0x00000006070d8211 */ /* 0x001fca00078ec0ff */
[----:B------:R-:W-:Y:S05]  /*0680*/  @P2 BRA `(.L_x_7) ;  /* 0x0000000000382947 */ /* 0x000fea0003800000 */
[----:B------:R-:W0:Y:S01]  /*0690*/  S2R R8, SR_CgaCtaId ;  /* 0x0000000000087919 */ /* 0x000e220000008800 */
[----:B------:R-:W-:Y:S01]  /*06a0*/  MOV R7, 0x400 ;  /* 0x0000040000077802 */ /* 0x000fe20000000f00 */
[----:B------:R-:W-:-:S03]  /*06b0*/  IMAD.MOV.U32 R6, RZ, RZ, R0 ;  /* 0x000000ffff067224 */ /* 0x000fc600078e0000 */
[----:B0-----:R-:W-:-:S07]  /*06c0*/  LEA R11, R8, R7, 0x18 ;  /* 0x00000007080b7211 */ /* 0x001fce00078ec0ff */
.L_x_8:
[----:B------:R-:W-:Y:S01]  /*06d0*/  IMAD R7, R2, 0x4, R11 ;  /* 0x0000000402077824 */ /* 0x000fe200078e020b */
[----:B-1----:R-:W-:-:S04]  /*06e0*/  IADD3 R6, PT, PT, R3, R6, RZ ;  /* 0x0000000603067210 */ /* 0x002fc80007ffe0ff */
[----:B------:R-:W0:Y:S01]  /*06f0*/  LDS.64 R8, [R7] ;  /* 0x0000000007087984 */ /* 0x000e220000000a00 */
[C---:B------:R-:W-:Y:S01]  /*0700*/  IMAD.SHL.U32 R2, R6.reuse, 0x2, RZ ;  /* 0x0000000206027824 */ /* 0x040fe200078e00ff */
[----:B------:R-:W-:Y:S01]  /*0710*/  ISETP.LT.U32.AND P4, PT, R6, 0x8, PT ;  /* 0x000000080600780c */ /* 0x000fe20003f81070 */
[----:B0-----:R-:W-:Y:S02]  /*0720*/  IMAD.IADD R8, R8, 0x1, R9 ;  /* 0x0000000108087824 */ /* 0x001fe400078e0209 */
[----:B------:R-:W-:-:S03]  /*0730*/  VIADD R9, R2, 0x1 ;  /* 0x0000000102097836 */ /* 0x000fc60000000000 */
[----:B------:R0:W-:Y:S02]  /*0740*/  STS [R7], R8 ;  /* 0x0000000807007388 */ /* 0x0001e40000000800 */
[----:B------:R-:W-:-:S13]  /*0750*/  ISETP.GE.U32.AND P2, PT, R9, UR8, PT ;  /* 0x0000000809007c0c */ /* 0x000fda000bf46070 */
[----:B0-----:R-:W-:Y:S05]  /*0760*/  @!P2 BRA P4, `(.L_x_8) ;  /* 0xfffffffc00d8a947 */ /* 0x001fea000203ffff */
.L_x_7:
[----:B------:R-:W-:Y:S05]  /*0770*/  BSYNC.RECONVERGENT B0 ;  /* 0x0000000000007941 */ /* 0x000fea0003800200 */
.L_x_6:
[----:B------:R-:W-:Y:S01]  /*0780*/  BAR.SYNC.DEFER_BLOCKING 0x0 ;  /* 0x0000000000007b1d */ /* 0x000fe20000010000 */
[----:B------:R-:W-:-:S05]  /*0790*/  @!P0 IMAD R2, R0, 0x40, R13 ;  /* 0x0000004000028824 */ /* 0x000fca00078e020d */
[----:B------:R-:W-:Y:S04]  /*07a0*/  BSSY.RECONVERGENT B0, `(.L_x_9) ;  /* 0x0000011000007945 */ /* 0x000fe80003800200 */
[----:B------:R-:W-:Y:S05]  /*07b0*/  @P3 BRA `(.L_x_10) ;  /* 0x00000000003c3947 */ /* 0x000fea0003800000 */
[----:B------:R-:W0:Y:S01]  /*07c0*/  S2R R8, SR_CgaCtaId ;  /* 0x0000000000087919 */ /* 0x000e220000008800 */
[----:B------:R-:W-:Y:S02]  /*07d0*/  MOV R7, 0x400 ;  /* 0x0000040000077802 */ /* 0x000fe40000000f00 */
[----:B------:R-:W-:Y:S02]  /*07e0*/  MOV R6, R0 ;  /* 0x0000000000067202 */ /* 0x000fe40000000f00 */
[----:B0-----:R-:W-:-:S07]  /*07f0*/  LEA R11, R8, R7, 0x18 ;  /* 0x00000007080b7211 */ /* 0x001fce00078ec0ff */
.L_x_11:
[----:B------:R-:W-:Y:S02]  /*0800*/  IMAD R7, R10, 0x4, R11 ;  /* 0x000000040a077824 */ /* 0x000fe400078e020b */
[----:B-1----:R-:W-:-:S03]  /*0810*/  IMAD.IADD R6, R3, 0x1, R6 ;  /* 0x0000000103067824 */ /* 0x002fc600078e0206 */
[----:B------:R-:W-:Y:S02]  /*0820*/  LDS R8, [R7] ;  /* 0x0000000007087984 */ /* 0x000fe40000000800 */
[C---:B------:R-:W-:Y:S02]  /*0830*/  SHF.L.U32 R10, R6.reuse, 0x2, RZ ;  /* 0x00000002060a7819 */ /* 0x040fe400000006ff */
[----:B------:R-:W0:Y:S01]  /*0840*/  LDS R9, [R7+0x8] ;  /* 0x0000080007097984 */ /* 0x000e220000000800 */
[----:B------:R-:W-:Y:S01]  /*0850*/  ISETP.LT.U32.AND P3, PT, R6, 0x4, PT ;  /* 0x000000040600780c */ /* 0x000fe20003f61070 */
[----:B0-----:R-:W-:Y:S02]  /*0860*/  IMAD.IADD R8, R8, 0x1, R9 ;  /* 0x0000000108087824 */ /* 0x001fe400078e0209 */
[----:B------:R-:W-:-:S03]  /*0870*/  VIADD R9, R10, 0x2 ;  /* 0x000000020a097836 */ /* 0x000fc60000000000 */
[----:B------:R0:W-:Y:S02]  /*0880*/  STS [R7], R8 ;  /* 0x0000000807007388 */ /* 0x0001e40000000800 */
[----:B------:R-:W-:-:S13]  /*0890*/  ISETP.GE.U32.AND P2, PT, R9, UR8, PT ;  /* 0x0000000809007c0c */ /* 0x000fda000bf46070 */
[----:B0-----:R-:W-:Y:S05]  /*08a0*/  @!P2 BRA P3, `(.L_x_11) ;  /* 0xfffffffc00d4a947 */ /* 0x001fea000183ffff */
.L_x_10:
[----:B------:R-:W-:Y:S05]  /*08b0*/  BSYNC.RECONVERGENT B0 ;  /* 0x0000000000007941 */ /* 0x000fea0003800200 */
.L_x_9:
[----:B------:R-:W-:Y:S06]  /*08c0*/  BAR.SYNC.DEFER_BLOCKING 0x0 ;  /* 0x0000000000007b1d */ /* 0x000fec0000010000 */
[----:B------:R-:W-:Y:S04]  /*08d0*/  BSSY.RECONVERGENT B0, `(.L_x_12) ;  /* 0x0000013000007945 */ /* 0x000fe80003800200 */
[----:B------:R-:W-:Y:S05]  /*08e0*/  @P1 BRA `(.L_x_13) ;  /* 0x0000000000441947 */ /* 0x000fea0003800000 */
[----:B------:R-:W0:Y:S01]  /*08f0*/  S2R R7, SR_CgaCtaId ;  /* 0x0000000000077919 */ /* 0x000e220000008800 */
[----:B------:R-:W-:-:S04]  /*0900*/  MOV R6, 0x400 ;  /* 0x0000040000067802 */ /* 0x000fc80000000f00 */
[----:B0-----:R-:W-:Y:S01]  /*0910*/  LEA R9, R7, R6, 0x18 ;  /* 0x0000000607097211 */ /* 0x001fe200078ec0ff */
[----:B------:R-:W-:-:S07]  /*0920*/  IMAD.MOV.U32 R6, RZ, RZ, R0 ;  /* 0x000000ffff067224 */ /* 0x000fce00078e0000 */
.L_x_14:
[----:B------:R-:W-:Y:S01]  /*0930*/  IMAD R8, R4, 0x4, R9 ;  /* 0x0000000404087824 */ /* 0x000fe200078e0209 */
[----:B------:R-:W-:Y:S01]  /*0940*/  LEA R7, R5, R9, 0x2 ;  /* 0x0000000905077211 */ /* 0x000fe200078e10ff */
[----:B-1----:R-:W-:-:S03]  /*0950*/  IMAD.IADD R6, R3, 0x1, R6 ;  /* 0x0000000103067824 */ /* 0x002fc600078e0206 */
[----:B------:R-:W-:Y:S02]  /*0960*/  LDS R5, [R8] ;  /* 0x0000000008057984 */ /* 0x000fe40000000800 */
[----:B------:R-:W-:Y:S02]  /*0970*/  ISETP.LT.U32.AND P2, PT, R6, 0x2, PT ;  /* 0x000000020600780c */ /* 0x000fe40003f41070 */
[----:B------:R-:W0:Y:S02]  /*0980*/  LDS R4, [R7] ;  /* 0x0000000007047984 */ /* 0x000e240000000800 */
[----:B0-----:R-:W-:Y:S02]  /*0990*/  IMAD.IADD R10, R4, 0x1, R5 ;  /* 0x00000001040a7824 */ /* 0x001fe400078e0205 */
[----:B------:R-:W-:Y:S02]  /*09a0*/  IMAD.SHL.U32 R5, R6, 0x8, RZ ;  /* 0x0000000806057824 */ /* 0x000fe400078e00ff */
[----:B------:R-:W-:Y:S01]  /*09b0*/  IMAD.MOV.U32 R6, RZ, RZ, 0x1 ;  /* 0x00000001ff067424 */ /* 0x000fe200078e00ff */
[----:B------:R0:W-:Y:S02]  /*09c0*/  STS [R7], R10 ;  /* 0x0000000a07007388 */ /* 0x0001e40000000800 */
[----:B------:R-:W-:-:S04]  /*09d0*/  IADD3 R4, PT, PT, R5, 0x4, RZ ;  /* 0x0000000405047810 */ /* 0x000fc80007ffe0ff */
[----:B------:R-:W-:-:S13]  /*09e0*/  ISETP.GE.U32.AND P1, PT, R4, UR8, PT ;  /* 0x0000000804007c0c */ /* 0x000fda000bf26070 */
[----:B0-----:R-:W-:Y:S05]  /*09f0*/  @!P1 BRA P2, `(.L_x_14) ;  /* 0xfffffffc00cc9947 */ /* 0x001fea000103ffff */
.L_x_13:
[----:B------:R-:W-:Y:S05]  /*0a00*/  BSYNC.RECONVERGENT B0 ;  /* 0x0000000000007941 */ /* 0x000fea0003800200 */
.L_x_12:
[----:B------:R-:W-:Y:S01]  /*0a10*/  BAR.SYNC.DEFER_BLOCKING 0x0 ;  /* 0x0000000000007b1d */ /* 0x000fe20000010000 */
[----:B------:R-:W-:-:S05]  /*0a20*/  ISETP.NE.AND P1, PT, R0, RZ, PT ;  /* 0x000000ff0000720c */ /* 0x000fca0003f25270 */
[----:B-1----:R-:W-:Y:S04]  /*0a30*/  @!P0 LDS R3, [R2] ;  /* 0x0000000002038984 */ /* 0x002fe80000000800 */
[----:B------:R-:W0:Y:S02]  /*0a40*/  @!P0 LDS R4, [R2+0x20] ;  /* 0x0000200002048984 */ /* 0x000e240000000800 */
[----:B0-----:R-:W-:-:S05]  /*0a50*/  @!P0 IMAD.IADD R3, R3, 0x1, R4 ;  /* 0x0000000103038824 */ /* 0x001fca00078e0204 */
[----:B------:R0:W-:Y:S01]  /*0a60*/  @!P0 STS [R2], R3 ;  /* 0x0000000302008388 */ /* 0x0001e20000000800 */
[----:B------:R-:W-:Y:S05]  /*0a70*/  @P1 EXIT ;  /* 0x000000000000194d */ /* 0x000fea0003800000 */
[----:B------:R-:W1:Y:S01]  /*0a80*/  S2UR UR5, SR_CgaCtaId ;  /* 0x00000000000579c3 */ /* 0x000e620000008800 */
[----:B------:R-:W-:-:S07]  /*0a90*/  UMOV UR4, 0x400 ;  /* 0x0000040000047882 */ /* 0x000fce0000000000 */
[----:B0-----:R-:W0:Y:S01]  /*0aa0*/  LDC.64 R2, c[0x0][0x388] ;  /* 0x0000e200ff027b82 */ /* 0x001e220000000a00 */
[----:B-1----:R-:W-:-:S09]  /*0ab0*/  ULEA UR4, UR5, UR4, 0x18 ;  /* 0x0000000405047291 */ /* 0x002fd2000f8ec0ff */
[----:B------:R-:W0:Y:S04]  /*0ac0*/  LDS R5, [UR4] ;  /* 0x00000004ff057984 */ /* 0x000e280008000800 */
[----:B0-----:R-:W-:Y:S01]  /*0ad0*/  STG.E desc[UR6][R2.64], R5 ;  /* 0x0000000502007986 */ /* 0x001fe2000c101906 */
[----:B------:R-:W-:Y:S05]  /*0ae0*/  EXIT ;  /* 0x000000000000794d */ /* 0x000fea0003800000 */
.L_x_15:
[----:B------:R-:W-:-:S00]  /*0af0*/  BRA `(.L_x_15) ;  /* 0xfffffffc00fc7947 */ /* 0x000fc0000383ffff */
[----:B------:R-:W-:-:S00]  /*0b00*/  NOP ;  /* 0x0000000000007918 */ /* 0x000fc00000000000 */
[----:B------:R-:W-:-:S00]  /*0b10*/  NOP ;  /* 0x0000000000007918 */ /* 0x000fc00000000000 */
[----:B------:R-:W-:-:S00]  /*0b20*/  NOP ;  /* 0x0000000000007918 */ /* 0x000fc00000000000 */
[----:B------:R-:W-:-:S00]  /*0b30*/  NOP ;  /* 0x0000000000007918 */ /* 0x000fc00000000000 */
[----:B------:R-:W-:-:S00]  /*0b40*/  NOP ;  /* 0x0000000000007918 */ /* 0x000fc00000000000 */
[----:B------:R-:W-:-:S00]  /*0b50*/  NOP ;  /* 0x0000000000007918 */ /* 0x000fc00000000000 */
[----:B------:R-:W-:-:S00]  /*0b60*/  NOP ;  /* 0x0000000000007918 */ /* 0x000fc00000000000 */
[----:B------:R-:W-:-:S00]  /*0b70*/  NOP ;  /* 0x0000000000007918 */ /* 0x000fc00000000000 */
.L_x_16:


//--------------------- .nv.shared._Z9array_sumPiS_i --------------------------
	.section	.nv.shared._Z9array_sumPiS_i,"aw",@nobits
	.sectionflags	@""
	.align	4
.nv.shared._Z9array_sumPiS_i:
	.zero		1084


//--------------------- .nv.shared.reserved.0     --------------------------
	.section	.nv.shared.reserved.0,"aw",@nobits
	.weak		__nv_reservedSMEM_offset_0_alias
	.size		__nv_reservedSMEM_offset_0_alias, 0, 64
	.other		__nv_reservedSMEM_offset_0_alias,@"STO_CUDA_RESERVED_SHARED STV_DEFAULT"
__nv_reservedSMEM_offset_0_alias:
	.zero		0
	.zero		64


//--------------------- .nv.constant0._Z9array_sumPiS_i --------------------------
	.section	.nv.constant0._Z9array_sumPiS_i,"a",@progbits
	.sectionflags	@""
	.align	4
.nv.constant0._Z9array_sumPiS_i:
	.zero		916


//--------------------- SYMBOLS --------------------------

	.type		.nv.reservedSmem.offset0,@object
	.size		.nv.reservedSmem.offset0,0x4
	.type		.nv.reservedSmem.cap,@object
	.size		.nv.reservedSmem.cap,0x4
